	.headerflags	@"EF_CUDA_TEXMODE_UNIFIED EF_CUDA_64BIT_ADDRESS EF_CUDA_ACCELERATORS EF_CUDA_SM90 EF_CUDA_VIRTUAL_SM(EF_CUDA_SM90)"
	.elftype	@"ET_EXEC"


//--------------------- .nv.info                  --------------------------
	.section	.nv.info,"",@"SHT_CUDA_INFO"
	.align	4


	//----- nvinfo : EIATTR_REGCOUNT
	.align		4
        /*0000*/ 	.byte	0x04, 0x2f
        /*0002*/ 	.short	(.L_1 - .L_0)
	.align		4
.L_0:
        /*0004*/ 	.word	index@(chunk_local_cumsum_scalar_kernel)
        /*0008*/ 	.word	0x0000000c


	//----- nvinfo : EIATTR_FRAME_SIZE
	.align		4
.L_1:
        /*000c*/ 	.byte	0x04, 0x11
        /*000e*/ 	.short	(.L_3 - .L_2)
	.align		4
.L_2:
        /*0010*/ 	.word	index@(chunk_local_cumsum_scalar_kernel)
        /*0014*/ 	.word	0x00000000


	//----- nvinfo : EIATTR_MIN_STACK_SIZE
	.align		4
.L_3:
        /*0018*/ 	.byte	0x04, 0x12
        /*001a*/ 	.short	(.L_5 - .L_4)
	.align		4
.L_4:
        /*001c*/ 	.word	index@(chunk_local_cumsum_scalar_kernel)
        /*0020*/ 	.word	0x00000000
.L_5:


//--------------------- .nv.info.chunk_local_cumsum_scalar_kernel --------------------------
	.section	.nv.info.chunk_local_cumsum_scalar_kernel,"",@"SHT_CUDA_INFO"
	.sectionflags	@""
	.align	4


	//----- nvinfo : EIATTR_CUDA_API_VERSION
	.align		4
        /*0000*/ 	.byte	0x04, 0x37
        /*0002*/ 	.short	(.L_7 - .L_6)
.L_6:
        /*0004*/ 	.word	0x00000080


	//----- nvinfo : EIATTR_KPARAM_INFO
	.align		4
.L_7:
        /*0008*/ 	.byte	0x04, 0x17
        /*000a*/ 	.short	(.L_9 - .L_8)
.L_8:
        /*000c*/ 	.word	0x00000000
        /*0010*/ 	.short	0x0003
        /*0012*/ 	.short	0x0018
        /*0014*/ 	.byte	0x00, 0xf4, 0x21, 0x00


	//----- nvinfo : EIATTR_KPARAM_INFO
	.align		4
.L_9:
        /*0018*/ 	.byte	0x04, 0x17
        /*001a*/ 	.short	(.L_11 - .L_10)
.L_10:
        /*001c*/ 	.word	0x00000000
        /*0020*/ 	.short	0x0002
        /*0022*/ 	.short	0x0010
        /*0024*/ 	.byte	0x00, 0xf0, 0x11, 0x00


	//----- nvinfo : EIATTR_KPARAM_INFO
	.align		4
.L_11:
        /*0028*/ 	.byte	0x04, 0x17
        /*002a*/ 	.short	(.L_13 - .L_12)
.L_12:
        /*002c*/ 	.word	0x00000000
        /*0030*/ 	.short	0x0001
        /*0032*/ 	.short	0x0008
        /*0034*/ 	.byte	0x00, 0xf4, 0x21, 0x00


	//----- nvinfo : EIATTR_KPARAM_INFO
	.align		4
.L_13:
        /*0038*/ 	.byte	0x04, 0x17
        /*003a*/ 	.short	(.L_15 - .L_14)
.L_14:
        /*003c*/ 	.word	0x00000000
        /*0040*/ 	.short	0x0000
        /*0042*/ 	.short	0x0000
        /*0044*/ 	.byte	0x00, 0xf4, 0x21, 0x00


	//----- nvinfo : EIATTR_SPARSE_MMA_MASK
	.align		4
.L_15:
        /*0048*/ 	.byte	0x03, 0x50
        /*004a*/ 	.short	0x0000


	//----- nvinfo : EIATTR_MAXREG_COUNT
	.align		4
        /*004c*/ 	.byte	0x03, 0x1b
        /*004e*/ 	.short	0x00ff


	//----- nvinfo : EIATTR_COOP_GROUP_MASK_REGIDS
	.align		4
        /*0050*/ 	.byte	0x04, 0x29
        /*0052*/ 	.short	(.L_17 - .L_16)


	//   ....[0]....
.L_16:
        /*0054*/ 	.word	0xffffffff


	//   ....[1]....
        /*0058*/ 	.word	0xffffffff


	//   ....[2]....
        /*005c*/ 	.word	0xffffffff


	//   ....[3]....
        /*0060*/ 	.word	0xffffffff


	//   ....[4]....
        /*0064*/ 	.word	0xffffffff


	//----- nvinfo : EIATTR_COOP_GROUP_INSTR_OFFSETS
	.align		4
.L_17:
        /*0068*/ 	.byte	0x04, 0x28
        /*006a*/ 	.short	(.L_19 - .L_18)


	//   ....[0]....
.L_18:
        /*006c*/ 	.word	0x000001f0


	//   ....[1]....
        /*0070*/ 	.word	0x00000220


	//   ....[2]....
        /*0074*/ 	.word	0x00000250


	//   ....[3]....
        /*0078*/ 	.word	0x00000280


	//   ....[4]....
        /*007c*/ 	.word	0x000002c0


	//----- nvinfo : EIATTR_EXIT_INSTR_OFFSETS
	.align		4
.L_19:
        /*0080*/ 	.byte	0x04, 0x1c
        /*0082*/ 	.short	(.L_21 - .L_20)


	//   ....[0]....
.L_20:
        /*0084*/ 	.word	0x000003d0


	//   ....[1]....
        /*0088*/ 	.word	0x000003f0


	//----- nvinfo : EIATTR_REQNTID
	.align		4
.L_21:
        /*008c*/ 	.byte	0x04, 0x10
        /*008e*/ 	.short	(.L_23 - .L_22)
.L_22:
        /*0090*/ 	.word	0x00000100
        /*0094*/ 	.word	0x00000001
        /*0098*/ 	.word	0x00000001


	//----- nvinfo : EIATTR_CBANK_PARAM_SIZE
	.align		4
.L_23:
        /*009c*/ 	.byte	0x03, 0x19
        /*009e*/ 	.short	0x0020


	//----- nvinfo : EIATTR_PARAM_CBANK
	.align		4
        /*00a0*/ 	.byte	0x04, 0x0a
        /*00a2*/ 	.short	(.L_25 - .L_24)
	.align		4
.L_24:
        /*00a4*/ 	.word	index@(.nv.constant0.chunk_local_cumsum_scalar_kernel)
        /*00a8*/ 	.short	0x0210
        /*00aa*/ 	.short	0x0020


	//----- nvinfo : EIATTR_SW_WAR
	.align		4
.L_25:
        /*00ac*/ 	.byte	0x04, 0x36
        /*00ae*/ 	.short	(.L_27 - .L_26)
.L_26:
        /*00b0*/ 	.word	0x00000008
.L_27:


//--------------------- .nv.callgraph             --------------------------
	.section	.nv.callgraph,"",@"SHT_CUDA_CALLGRAPH"
	.align	4
	.sectionentsize	8
	.align		4
        /*0000*/ 	.word	0x00000000
	.align		4
        /*0004*/ 	.word	0xffffffff
	.align		4
        /*0008*/ 	.word	0x00000000
	.align		4
        /*000c*/ 	.word	0xfffffffe
	.align		4
        /*0010*/ 	.word	0x00000000
	.align		4
        /*0014*/ 	.word	0xfffffffd
	.align		4
        /*0018*/ 	.word	0x00000000
	.align		4
        /*001c*/ 	.word	0xfffffffc


//--------------------- .text.chunk_local_cumsum_scalar_kernel --------------------------
	.section	.text.chunk_local_cumsum_scalar_kernel,"ax",@progbits
	.sectionflags	@"SHF_BARRIERS=1"
	.align	128
        .global         chunk_local_cumsum_scalar_kernel
        .type           chunk_local_cumsum_scalar_kernel,@function
        .size           chunk_local_cumsum_scalar_kernel,(.L_x_1 - chunk_local_cumsum_scalar_kernel)
        .other          chunk_local_cumsum_scalar_kernel,@"STO_CUDA_ENTRY STV_DEFAULT"
chunk_local_cumsum_scalar_kernel:
.text.chunk_local_cumsum_scalar_kernel:
[----:B------:R-:W0:Y:S01]  /*0000*/  LDC R1, c[0x0][0x28] ;  /* 0x00000a00ff017b82 */ /* 0x000e220000000800 */
[----:B------:R-:W1:Y:S07]  /*0010*/  S2R R0, SR_CTAID.X ;  /* 0x0000000000007919 */ /* 0x000e6e0000002500 */
[----:B------:R-:W2:Y:S01]  /*0020*/  S2UR UR7, SR_CTAID.Y ;  /* 0x00000000000779c3 */ /* 0x000ea20000002600 */
[----:B------:R-:W-:Y:S01]  /*0030*/  ULDC UR9, c[0x0][0x220] ;  /* 0x0000880000097ab9 */ /* 0x000fe20000000800 */
[----:B------:R-:W-:Y:S01]  /*0040*/  ULDC.64 UR4, c[0x0][0x210] ;  /* 0x0000840000047ab9 */ /* 0x000fe20000000a00 */
[----:B------:R-:W3:Y:S01]  /*0050*/  S2R R7, SR_TID.X ;  /* 0x0000000000077919 */ /* 0x000ee20000002100 */
[----:B------:R-:W-:Y:S01]  /*0060*/  USHF.R.S32.HI UR8, URZ, 0x1f, UR9 ;  /* 0x0000001f3f087899 */ /* 0x000fe20008011409 */
[----:B------:R-:W-:Y:S01]  /*0070*/  IMAD.MOV.U32 R5, RZ, RZ, RZ ;  /* 0x000000ffff057224 */ /* 0x000fe200078e00ff */
[----:B--2---:R-:W-:-:S02]  /*0080*/  ULOP3.LUT UR6, UR7, 0xffe0, URZ, 0xc0, !UPT ;  /* 0x0000ffe007067892 */ /* 0x004fc4000f8ec03f */
[----:B------:R-:W-:Y:S02]  /*0090*/  ULOP3.LUT UR7, UR7, 0x1f, URZ, 0xc0, !UPT ;  /* 0x0000001f07077892 */ /* 0x000fe4000f8ec03f */
[----:B------:R-:W-:Y:S01]  /*00a0*/  UIMAD UR6, UR6, UR9, URZ ;  /* 0x00000009060672a4 */ /* 0x000fe2000f8e023f */
[----:B-1----:R-:W-:-:S03]  /*00b0*/  IMAD.SHL.U32 R0, R0, 0x40, RZ ;  /* 0x0000004000007824 */ /* 0x002fc600078e00ff */
[----:B------:R-:W-:Y:S02]  /*00c0*/  UIMAD.WIDE UR4, UR6, 0x4, UR4 ;  /* 0x00000004060478a5 */ /* 0x000fe4000f8e0204 */
[----:B---3--:R-:W-:Y:S02]  /*00d0*/  LOP3.LUT R9, R0, 0x3f, R7, 0xf8, !PT ;  /* 0x0000003f00097812 */ /* 0x008fe400078ef807 */
[----:B------:R-:W-:Y:S01]  /*00e0*/  UIMAD.WIDE.U32 UR4, UR7, 0x4, UR4 ;  /* 0x00000004070478a5 */ /* 0x000fe2000f8e0004 */
[----:B------:R-:W-:Y:S02]  /*00f0*/  SHF.R.S32.HI R2, RZ, 0x1f, R0 ;  /* 0x0000001fff027819 */ /* 0x000fe40000011400 */
[C---:B------:R-:W-:Y:S01]  /*0100*/  ISETP.GE.U32.AND P0, PT, R9.reuse, UR9, PT ;  /* 0x0000000909007c0c */ /* 0x040fe2000bf06070 */
[C---:B------:R-:W-:Y:S01]  /*0110*/  IMAD.SHL.U32 R8, R9.reuse, 0x80, RZ ;  /* 0x0000008009087824 */ /* 0x040fe200078e00ff */
[----:B------:R-:W-:Y:S02]  /*0120*/  SHF.L.U64.HI R9, R9, 0x7, R2 ;  /* 0x0000000709097819 */ /* 0x000fe40000010202 */
[----:B------:R-:W-:Y:S01]  /*0130*/  ISETP.GE.AND.EX P0, PT, R2, UR8, PT, P0 ;  /* 0x0000000802007c0c */ /* 0x000fe2000bf06300 */
[----:B------:R-:W-:Y:S01]  /*0140*/  ULDC.64 UR8, c[0x0][0x208] ;  /* 0x0000820000087ab9 */ /* 0x000fe20000000a00 */
[----:B------:R-:W-:-:S02]  /*0150*/  IADD3 R2, P1, R8, UR4, RZ ;  /* 0x0000000408027c10 */ /* 0x000fc4000ff3e0ff */
[----:B------:R-:W-:Y:S02]  /*0160*/  ISETP.GT.AND P0, PT, R0, -0x1, !P0 ;  /* 0xffffffff0000780c */ /* 0x000fe40004704270 */
[----:B------:R-:W-:-:S11]  /*0170*/  IADD3.X R3, R9, UR5, RZ, P1, !PT ;  /* 0x0000000509037c10 */ /* 0x000fd60008ffe4ff */
[----:B------:R1:W2:Y:S01]  /*0180*/  @P0 LDG.E R5, desc[UR8][R2.64] ;  /* 0x0000000802050981 */ /* 0x0002a2000c1e1900 */
[----:B------:R-:W-:Y:S01]  /*0190*/  LOP3.LUT R0, R7, 0x1f, RZ, 0xc0, !PT ;  /* 0x0000001f07007812 */ /* 0x000fe200078ec0ff */
[----:B------:R-:W3:Y:S01]  /*01a0*/  S2UR UR5, SR_CgaCtaId ;  /* 0x00000000000579c3 */ /* 0x000ee20000008800 */
[----:B------:R-:W-:Y:S02]  /*01b0*/  UMOV UR4, 0x400 ;  /* 0x0000040000047882 */ /* 0x000fe40000000000 */
[----:B------:R-:W-:Y:S02]  /*01c0*/  ISETP.NE.AND P1, PT, R0, RZ, PT ;  /* 0x000000ff0000720c */ /* 0x000fe40003f25270 */
[----:B-1----:R-:W-:Y:S01]  /*01d0*/  SHF.R.U32.HI R3, RZ, 0x5, R7 ;  /* 0x00000005ff037819 */ /* 0x002fe20000011607 */
[----:B---3--:R-:W-:Y:S01]  /*01e0*/  ULEA UR4, UR5, UR4, 0x18 ;  /* 0x0000000405047291 */ /* 0x008fe2000f8ec03f */
[----:B--2---:R-:W1:Y:S09]  /*01f0*/  SHFL.UP PT, R4, R5, 0x1, RZ ;  /* 0x0420000005047989 */ /* 0x004e7200000e00ff */
[----:B-1----:R-:W-:Y:S01]  /*0200*/  @P1 FADD R5, R4, R5 ;  /* 0x0000000504051221 */ /* 0x002fe20000000000 */
[----:B------:R-:W-:-:S04]  /*0210*/  ISETP.GT.U32.AND P1, PT, R0, 0x1, PT ;  /* 0x000000010000780c */ /* 0x000fc80003f24070 */
[----:B------:R-:W1:Y:S09]  /*0220*/  SHFL.UP PT, R4, R5, 0x2, RZ ;  /* 0x0440000005047989 */ /* 0x000e7200000e00ff */
[----:B-1----:R-:W-:Y:S01]  /*0230*/  @P1 FADD R5, R5, R4 ;  /* 0x0000000405051221 */ /* 0x002fe20000000000 */
[----:B------:R-:W-:-:S04]  /*0240*/  ISETP.GT.U32.AND P1, PT, R0, 0x3, PT ;  /* 0x000000030000780c */ /* 0x000fc80003f24070 */
[----:B------:R-:W1:Y:S09]  /*0250*/  SHFL.UP PT, R4, R5, 0x4, RZ ;  /* 0x0480000005047989 */ /* 0x000e7200000e00ff */
[----:B-1----:R-:W-:Y:S01]  /*0260*/  @P1 FADD R5, R5, R4 ;  /* 0x0000000405051221 */ /* 0x002fe20000000000 */
[----:B------:R-:W-:-:S04]  /*0270*/  ISETP.GT.U32.AND P1, PT, R0, 0x7, PT ;  /* 0x000000070000780c */ /* 0x000fc80003f24070 */
[----:B------:R-:W1:Y:S09]  /*0280*/  SHFL.UP PT, R2, R5, 0x8, RZ ;  /* 0x0500000005027989 */ /* 0x000e7200000e00ff */
[----:B-1----:R-:W-:Y:S01]  /*0290*/  @P1 FADD R5, R5, R2 ;  /* 0x0000000205051221 */ /* 0x002fe20000000000 */
[----:B------:R-:W-:-:S02]  /*02a0*/  ISETP.GT.U32.AND P1, PT, R0, 0xf, PT ;  /* 0x0000000f0000780c */ /* 0x000fc40003f24070 */
[----:B------:R-:W-:Y:S02]  /*02b0*/  LOP3.LUT R0, R7, 0xdf, RZ, 0xc0, !PT ;  /* 0x000000df07007812 */ /* 0x000fe400078ec0ff */
[----:B------:R-:W1:Y:S02]  /*02c0*/  SHFL.UP PT, R2, R5, 0x10, RZ ;  /* 0x0600000005027989 */ /* 0x000e6400000e00ff */
[----:B------:R-:W-:Y:S02]  /*02d0*/  ISETP.NE.AND P2, PT, R0, 0x1f, PT ;  /* 0x0000001f0000780c */ /* 0x000fe40003f45270 */
[----:B------:R-:W-:-:S04]  /*02e0*/  SGXT.U32 R0, R3, 0x1 ;  /* 0x000000010300781a */ /* 0x000fc80000000000 */
[C---:B------:R-:W-:Y:S01]  /*02f0*/  LEA R4, R0.reuse, UR4, 0x2 ;  /* 0x0000000400047c11 */ /* 0x040fe2000f8e10ff */
[----:B-1----:R-:W-:Y:S01]  /*0300*/  @P1 FADD R5, R5, R2 ;  /* 0x0000000205051221 */ /* 0x002fe20000000000 */
[----:B------:R-:W-:-:S05]  /*0310*/  ISETP.NE.AND P1, PT, R0, RZ, PT ;  /* 0x000000ff0000720c */ /* 0x000fca0003f25270 */
[----:B------:R-:W-:Y:S01]  /*0320*/  @!P2 STS [R4], R5 ;  /* 0x000000050400a388 */ /* 0x000fe20000000800 */
[----:B------:R-:W-:Y:S01]  /*0330*/  BAR.SYNC.DEFER_BLOCKING 0x0 ;  /* 0x0000000000007b1d */ /* 0x000fe20000010000 */
[----:B------:R-:W-:-:S04]  /*0340*/  LOP3.LUT P2, RZ, R7, 0xc0, RZ, 0xc0, !PT ;  /* 0x000000c007ff7812 */ /* 0x000fc8000784c0ff */
[----:B------:R-:W-:Y:S01]  /*0350*/  PLOP3.LUT P0, PT, P2, P0, PT, 0x8, 0x0 ;  /* 0x000000000000781c */ /* 0x000fe20001700170 */
[----:B------:R-:W1:Y:S01]  /*0360*/  LDS R6, [UR4] ;  /* 0x00000004ff067984 */ /* 0x000e620008000800 */
[----:B------:R-:W-:Y:S02]  /*0370*/  ULDC.64 UR4, c[0x0][0x218] ;  /* 0x0000860000047ab9 */ /* 0x000fe40000000a00 */
[----:B------:R-:W-:-:S04]  /*0380*/  UIMAD.WIDE UR4, UR6, 0x4, UR4 ;  /* 0x00000004060478a5 */ /* 0x000fc8000f8e0204 */
[----:B------:R-:W-:-:S06]  /*0390*/  UIMAD.WIDE.U32 UR4, UR7, 0x4, UR4 ;  /* 0x00000004070478a5 */ /* 0x000fcc000f8e0004 */
[----:B------:R-:W-:-:S04]  /*03a0*/  IADD3 R2, P2, R8, UR4, RZ ;  /* 0x0000000408027c10 */ /* 0x000fc8000ff5e0ff */
[----:B------:R-:W-:Y:S01]  /*03b0*/  IADD3.X R3, R9, UR5, RZ, P2, !PT ;  /* 0x0000000509037c10 */ /* 0x000fe200097fe4ff */
[----:B-1----:R-:W-:Y:S01]  /*03c0*/  @P1 FADD R5, R5, R6 ;  /* 0x0000000605051221 */ /* 0x002fe20000000000 */
[----:B0-----:R-:W-:Y:S07]  /*03d0*/  @!P0 EXIT ;  /* 0x000000000000894d */ /* 0x001fee0003800000 */
[----:B------:R-:W-:Y:S01]  /*03e0*/  STG.E desc[UR8][R2.64], R5 ;  /* 0x0000000502007986 */ /* 0x000fe2000c101908 */
[----:B------:R-:W-:Y:S05]  /*03f0*/  EXIT ;  /* 0x000000000000794d */ /* 0x000fea0003800000 */
.L_x_0:
[----:B------:R-:W-:-:S00]  /*0400*/  BRA `(.L_x_0) ;  /* 0xfffffffc00fc7947 */ /* 0x000fc0000383ffff */
[----:B------:R-:W-:-:S00]  /*0410*/  NOP ;  /* 0x0000000000007918 */ /* 0x000fc00000000000 */
        /* <DEDUP_REMOVED lines=14> */
.L_x_1:


//--------------------- .nv.shared.chunk_local_cumsum_scalar_kernel --------------------------
	.section	.nv.shared.chunk_local_cumsum_scalar_kernel,"aw",@nobits
	.sectionflags	@""
	.align	16
	.zero		1024


//--------------------- .nv.shared.reserved.0     --------------------------
	.section	.nv.shared.reserved.0,"aw",@nobits
	.weak		__nv_reservedSMEM_offset_0_alias
	.size		__nv_reservedSMEM_offset_0_alias, 0, 0
	.other		__nv_reservedSMEM_offset_0_alias,@"STO_CUDA_RESERVED_SHARED STV_DEFAULT"
__nv_reservedSMEM_offset_0_alias:
	.zero		0


//--------------------- .nv.constant0.chunk_local_cumsum_scalar_kernel --------------------------
	.section	.nv.constant0.chunk_local_cumsum_scalar_kernel,"a",@progbits
	.sectionflags	@""
	.align	4
.nv.constant0.chunk_local_cumsum_scalar_kernel:
	.zero		560


//--------------------- SYMBOLS --------------------------

	.type		.nv.reservedSmem.offset0,@object
	.size		.nv.reservedSmem.offset0,0x4
